//
// Generated by NVIDIA NVVM Compiler
//
// Compiler Build ID: CL-36424714
// Cuda compilation tools, release 13.0, V13.0.88
// Based on NVVM 20.0.0
//

.version 9.0
.target sm_100
.address_size 64

.extern .func  (.param .b32 func_retval0) vprintf
(
	.param .b64 vprintf_param_0,
	.param .b64 vprintf_param_1
)
;
.global .align 4 .b8 globalMutex[4];
.global .align 4 .u32 globalCounter;
// warpSignals has been demoted
.global .align 1 .b8 $str[4] = {37, 105, 10};
.global .align 1 .b8 $str$1[12] = {119, 97, 114, 112, 32, 49, 32, 108, 97, 103, 10};

.entry _Z4initv()
{
	.reg .b32 	%r<2>;

	mov.b32 	%r1, 0;
	st.volatile.global.u32 	[globalMutex], %r1;
	st.volatile.global.u32 	[globalCounter], %r1;
	ret;

}
.entry _Z12printResultsv()
{
	.local .align 8 .b8 	__local_depot1[8];
	.reg .b64 	%SP;
	.reg .b64 	%SPL;
	.reg .b32 	%r<4>;
	.reg .b64 	%rd<5>;

	mov.u64 	%SPL, __local_depot1;
	cvta.local.u64 	%SP, %SPL;
	add.u64 	%rd1, %SP, 0;
	add.u64 	%rd2, %SPL, 0;
	ld.volatile.global.u32 	%r1, [globalCounter];
	st.local.u32 	[%rd2], %r1;
	mov.u64 	%rd3, $str;
	cvta.global.u64 	%rd4, %rd3;
	{ // callseq 0, 0
	.param .b64 param0;
	st.param.b64 	[param0], %rd4;
	.param .b64 param1;
	st.param.b64 	[param1], %rd1;
	.param .b32 retval0;
	call.uni (retval0), 
	vprintf, 
	(
	param0, 
	param1
	);
	ld.param.b32 	%r2, [retval0];
	} // callseq 0
	ret;

}
.entry _Z6kernelv()
{
	.reg .pred 	%p<5>;
	.reg .b32 	%r<19>;
	.reg .b64 	%rd<3>;
	// demoted variable
	.shared .align 4 .u32 warpSignals;
	mov.u32 	%r1, %tid.x;
	mov.u32 	%r2, %tid.y;
	or.b32  	%r4, %r1, %r2;
	setp.ne.s32 	%p1, %r4, 0;
	@%p1 bra 	$L__BB2_2;
	mov.u64 	%rd1, $str$1;
	cvta.global.u64 	%rd2, %rd1;
	{ // callseq 1, 0
	.param .b64 param0;
	st.param.b64 	[param0], %rd2;
	.param .b64 param1;
	st.param.b64 	[param1], 0;
	.param .b32 retval0;
	call.uni (retval0), 
	vprintf, 
	(
	param0, 
	param1
	);
	ld.param.b32 	%r5, [retval0];
	} // callseq 1
	mov.b32 	%r7, 0;
	st.volatile.shared.u32 	[warpSignals], %r7;
$L__BB2_2:
	bar.sync 	0;
	setp.ne.s32 	%p2, %r1, 0;
	@%p2 bra 	$L__BB2_7;
	mov.b32 	%r8, 1;
	shl.b32 	%r3, %r8, %r2;
	atom.shared.or.b32 	%r9, [warpSignals], %r3;
$L__BB2_4:
	atom.global.exch.b32 	%r10, [globalMutex], 1;
	setp.eq.s32 	%p3, %r10, 0;
	@%p3 bra 	$L__BB2_6;
	ld.volatile.shared.u32 	%r11, [warpSignals];
	and.b32  	%r12, %r11, %r3;
	setp.eq.s32 	%p4, %r12, 0;
	@%p4 bra 	$L__BB2_7;
	bra.uni 	$L__BB2_4;
$L__BB2_6:
	ld.volatile.shared.u32 	%r13, [warpSignals];
	popc.b32 	%r14, %r13;
	ld.volatile.global.u32 	%r15, [globalCounter];
	add.s32 	%r16, %r15, %r14;
	st.volatile.global.u32 	[globalCounter], %r16;
	atom.shared.xor.b32 	%r17, [warpSignals], %r13;
	mov.b32 	%r18, 0;
	st.volatile.global.u32 	[globalMutex], %r18;
$L__BB2_7:
	ret;

}


// ===== COMPILED SASS (sm_100) =====

	.target	sm_100

	.elftype	@"ET_EXEC"


//--------------------- .note.nv.tkinfo           --------------------------
	.section	.note.nv.tkinfo,"",@"SHT_NOTE"
	.sectionflags	@"SHF_NOTE_NV_TKINFO"
	.tkinfo
        /*0018*/ 	.word	0x00000002
        /*0030*/ 	.string	""
        /*0030*/ 	.string	"ptxas"
        /*0030*/ 	.string	"Cuda compilation tools, release 13.0, V13.0.88"
        /*0030*/ 	.string	"Build cuda_13.0.r13.0/compiler.36424714_0"
        /*0030*/ 	.string	"-arch sm_100 -m 64 "



//--------------------- .note.nv.cuinfo           --------------------------
	.section	.note.nv.cuinfo,"",@"SHT_NOTE"
	.sectionflags	@"SHF_NOTE_NV_CUINFO"
        /*0018*/ 	.short	0x0002
        /*001a*/ 	.short	0x0064
        /*001c*/ 	.short	0x0082
	.zero		2


//--------------------- .nv.info                  --------------------------
	.section	.nv.info,"",@"SHT_CUDA_INFO"
	.align	4


	//----- nvinfo : EIATTR_REGCOUNT
	.align		4
        /*0000*/ 	.byte	0x04, 0x2f
        /*0002*/ 	.short	(.L_5 - .L_4)
	.align		4
.L_4:
        /*0004*/ 	.word	index@(_Z4initv)
        /*0008*/ 	.word	0x00000008


	//----- nvinfo : EIATTR_FRAME_SIZE
	.align		4
.L_5:
        /*000c*/ 	.byte	0x04, 0x11
        /*000e*/ 	.short	(.L_7 - .L_6)
	.align		4
.L_6:
        /*0010*/ 	.word	index@(_Z4initv)
        /*0014*/ 	.word	0x00000000


	//----- nvinfo : EIATTR_REGCOUNT
	.align		4
.L_7:
        /*0018*/ 	.byte	0x04, 0x2f
        /*001a*/ 	.short	(.L_9 - .L_8)
	.align		4
.L_8:
        /*001c*/ 	.word	index@(_Z12printResultsv)
        /*0020*/ 	.word	0x00000018


	//----- nvinfo : EIATTR_FRAME_SIZE
	.align		4
.L_9:
        /*0024*/ 	.byte	0x04, 0x11
        /*0026*/ 	.short	(.L_11 - .L_10)
	.align		4
.L_10:
        /*0028*/ 	.word	index@(_Z12printResultsv)
        /*002c*/ 	.word	0x00000008


	//----- nvinfo : EIATTR_REGCOUNT
	.align		4
.L_11:
        /*0030*/ 	.byte	0x04, 0x2f
        /*0032*/ 	.short	(.L_13 - .L_12)
	.align		4
.L_12:
        /*0034*/ 	.word	index@(_Z6kernelv)
        /*0038*/ 	.word	0x00000018


	//----- nvinfo : EIATTR_FRAME_SIZE
	.align		4
.L_13:
        /*003c*/ 	.byte	0x04, 0x11
        /*003e*/ 	.short	(.L_15 - .L_14)
	.align		4
.L_14:
        /*0040*/ 	.word	index@(_Z6kernelv)
        /*0044*/ 	.word	0x00000000


	//----- nvinfo : EIATTR_MIN_STACK_SIZE
	.align		4
.L_15:
        /*0048*/ 	.byte	0x04, 0x12
        /*004a*/ 	.short	(.L_17 - .L_16)
	.align		4
.L_16:
        /*004c*/ 	.word	index@(_Z6kernelv)
        /*0050*/ 	.word	0x00000000


	//----- nvinfo : EIATTR_MIN_STACK_SIZE
	.align		4
.L_17:
        /*0054*/ 	.byte	0x04, 0x12
        /*0056*/ 	.short	(.L_19 - .L_18)
	.align		4
.L_18:
        /*0058*/ 	.word	index@(_Z12printResultsv)
        /*005c*/ 	.word	0x00000008


	//----- nvinfo : EIATTR_MIN_STACK_SIZE
	.align		4
.L_19:
        /*0060*/ 	.byte	0x04, 0x12
        /*0062*/ 	.short	(.L_21 - .L_20)
	.align		4
.L_20:
        /*0064*/ 	.word	index@(_Z4initv)
        /*0068*/ 	.word	0x00000000
.L_21:


//--------------------- .nv.compat                --------------------------
	.section	.nv.compat,"",@"SHT_CUDA_COMPAT_INFO"
	.align	4
        /*0000*/ 	.byte	0x02, 0x09, 0x00, 0x00, 0x02, 0x02, 0x01, 0x00, 0x02, 0x05, 0x05, 0x00, 0x03, 0x07, 0x01, 0x01
        /*0010*/ 	.byte	0x02, 0x03, 0x00, 0x00, 0x02, 0x06, 0x01, 0x00, 0x04, 0x0b, 0x08, 0x00, 0x09, 0x00, 0x00, 0x00
        /*0020*/ 	.byte	0x00, 0x00, 0x00, 0x00


//--------------------- .nv.info._Z6kernelv       --------------------------
	.section	.nv.info._Z6kernelv,"",@"SHT_CUDA_INFO"
	.sectionflags	@""
	.align	4


	//----- nvinfo : EIATTR_CUDA_API_VERSION
	.align		4
        /*0000*/ 	.byte	0x04, 0x37
        /*0002*/ 	.short	(.L_23 - .L_22)
.L_22:
        /*0004*/ 	.word	0x00000082


	//----- nvinfo : EIATTR_SPARSE_MMA_MASK
	.align		4
.L_23:
        /*0008*/ 	.byte	0x03, 0x50
        /*000a*/ 	.short	0x0000


	//----- nvinfo : EIATTR_MAXREG_COUNT
	.align		4
        /*000c*/ 	.byte	0x03, 0x1b
        /*000e*/ 	.short	0x00ff


	//----- nvinfo : EIATTR_NUM_BARRIERS
	.align		4
        /*0010*/ 	.byte	0x02, 0x4c
        /*0012*/ 	.byte	0x01
	.zero		1


	//----- nvinfo : EIATTR_EXTERNS
	.align		4
        /*0014*/ 	.byte	0x04, 0x0f
        /*0016*/ 	.short	(.L_25 - .L_24)


	//   ....[0]....
	.align		4
.L_24:
        /*0018*/ 	.word	index@(vprintf)


	//----- nvinfo : EIATTR_MERCURY_ISA_VERSION
	.align		4
.L_25:
        /*001c*/ 	.byte	0x03, 0x5f
        /*001e*/ 	.short	0x0101


	//----- nvinfo : EIATTR_VRC_CTA_INIT_COUNT
	.align		4
        /*0020*/ 	.byte	0x02, 0x4a
	.zero		1
	.zero		1


	//----- nvinfo : EIATTR_SYSCALL_OFFSETS
	.align		4
        /*0024*/ 	.byte	0x04, 0x46
        /*0026*/ 	.short	(.L_27 - .L_26)


	//   ....[0]....
.L_26:
        /*0028*/ 	.word	0x000000c0


	//----- nvinfo : EIATTR_EXIT_INSTR_OFFSETS
	.align		4
.L_27:
        /*002c*/ 	.byte	0x04, 0x1c
        /*002e*/ 	.short	(.L_29 - .L_28)


	//   ....[0]....
.L_28:
        /*0030*/ 	.word	0x00000140


	//   ....[1]....
        /*0034*/ 	.word	0x00000250


	//   ....[2]....
        /*0038*/ 	.word	0x00000360


	//----- nvinfo : EIATTR_CRS_STACK_SIZE
	.align		4
.L_29:
        /*003c*/ 	.byte	0x04, 0x1e
        /*003e*/ 	.short	(.L_31 - .L_30)
.L_30:
        /*0040*/ 	.word	0x00000000


	//----- nvinfo : EIATTR_SW_WAR
	.align		4
.L_31:
        /*0044*/ 	.byte	0x04, 0x36
        /*0046*/ 	.short	(.L_33 - .L_32)
.L_32:
        /*0048*/ 	.word	0x00000008
.L_33:


//--------------------- .nv.info._Z12printResultsv --------------------------
	.section	.nv.info._Z12printResultsv,"",@"SHT_CUDA_INFO"
	.sectionflags	@""
	.align	4


	//----- nvinfo : EIATTR_CUDA_API_VERSION
	.align		4
        /*0000*/ 	.byte	0x04, 0x37
        /*0002*/ 	.short	(.L_35 - .L_34)
.L_34:
        /*0004*/ 	.word	0x00000082


	//----- nvinfo : EIATTR_SPARSE_MMA_MASK
	.align		4
.L_35:
        /*0008*/ 	.byte	0x03, 0x50
        /*000a*/ 	.short	0x0000


	//----- nvinfo : EIATTR_MAXREG_COUNT
	.align		4
        /*000c*/ 	.byte	0x03, 0x1b
        /*000e*/ 	.short	0x00ff


	//----- nvinfo : EIATTR_EXTERNS
	.align		4
        /*0010*/ 	.byte	0x04, 0x0f
        /*0012*/ 	.short	(.L_37 - .L_36)


	//   ....[0]....
	.align		4
.L_36:
        /*0014*/ 	.word	index@(vprintf)


	//----- nvinfo : EIATTR_MERCURY_ISA_VERSION
	.align		4
.L_37:
        /*0018*/ 	.byte	0x03, 0x5f
        /*001a*/ 	.short	0x0101


	//----- nvinfo : EIATTR_VRC_CTA_INIT_COUNT
	.align		4
        /*001c*/ 	.byte	0x02, 0x4a
	.zero		1
	.zero		1


	//----- nvinfo : EIATTR_SYSCALL_OFFSETS
	.align		4
        /*0020*/ 	.byte	0x04, 0x46
        /*0022*/ 	.short	(.L_39 - .L_38)


	//   ....[0]....
.L_38:
        /*0024*/ 	.word	0x00000100


	//----- nvinfo : EIATTR_EXIT_INSTR_OFFSETS
	.align		4
.L_39:
        /*0028*/ 	.byte	0x04, 0x1c
        /*002a*/ 	.short	(.L_41 - .L_40)


	//   ....[0]....
.L_40:
        /*002c*/ 	.word	0x00000110


	//----- nvinfo : EIATTR_SW_WAR
	.align		4
.L_41:
        /*0030*/ 	.byte	0x04, 0x36
        /*0032*/ 	.short	(.L_43 - .L_42)
.L_42:
        /*0034*/ 	.word	0x00000008
.L_43:


//--------------------- .nv.info._Z4initv         --------------------------
	.section	.nv.info._Z4initv,"",@"SHT_CUDA_INFO"
	.sectionflags	@""
	.align	4


	//----- nvinfo : EIATTR_CUDA_API_VERSION
	.align		4
        /*0000*/ 	.byte	0x04, 0x37
        /*0002*/ 	.short	(.L_45 - .L_44)
.L_44:
        /*0004*/ 	.word	0x00000082


	//----- nvinfo : EIATTR_SPARSE_MMA_MASK
	.align		4
.L_45:
        /*0008*/ 	.byte	0x03, 0x50
        /*000a*/ 	.short	0x0000


	//----- nvinfo : EIATTR_MAXREG_COUNT
	.align		4
        /*000c*/ 	.byte	0x03, 0x1b
        /*000e*/ 	.short	0x00ff


	//----- nvinfo : EIATTR_MERCURY_ISA_VERSION
	.align		4
        /*0010*/ 	.byte	0x03, 0x5f
        /*0012*/ 	.short	0x0101


	//----- nvinfo : EIATTR_VRC_CTA_INIT_COUNT
	.align		4
        /*0014*/ 	.byte	0x02, 0x4a
	.zero		1
	.zero		1


	//----- nvinfo : EIATTR_EXIT_INSTR_OFFSETS
	.align		4
        /*0018*/ 	.byte	0x04, 0x1c
        /*001a*/ 	.short	(.L_47 - .L_46)


	//   ....[0]....
.L_46:
        /*001c*/ 	.word	0x00000060


	//----- nvinfo : EIATTR_SW_WAR
	.align		4
.L_47:
        /*0020*/ 	.byte	0x04, 0x36
        /*0022*/ 	.short	(.L_49 - .L_48)
.L_48:
        /*0024*/ 	.word	0x00000008
.L_49:


//--------------------- .nv.callgraph             --------------------------
	.section	.nv.callgraph,"",@"SHT_CUDA_CALLGRAPH"
	.align	4
	.sectionentsize	8
	.align		4
        /*0000*/ 	.word	0x00000000
	.align		4
        /*0004*/ 	.word	0xffffffff
	.align		4
        /*0008*/ 	.word	index@(_Z6kernelv)
	.align		4
        /*000c*/ 	.word	index@(vprintf)
	.align		4
        /*0010*/ 	.word	index@(_Z12printResultsv)
	.align		4
        /*0014*/ 	.word	index@(vprintf)
	.align		4
        /*0018*/ 	.word	0x00000000
	.align		4
        /*001c*/ 	.word	0xfffffffe
	.align		4
        /*0020*/ 	.word	0x00000000
	.align		4
        /*0024*/ 	.word	0xfffffffd
	.align		4
        /*0028*/ 	.word	0x00000000
	.align		4
        /*002c*/ 	.word	0xfffffffc


//--------------------- .nv.constant4             --------------------------
	.section	.nv.constant4,"a",@progbits
	.align	8
	.align		8
.nv.constant4:
        /*0000*/ 	.dword	vprintf
	.align		8
        /*0008*/ 	.dword	globalMutex
	.align		8
        /*0010*/ 	.dword	globalCounter
	.align		8
        /*0018*/ 	.dword	$str
	.align		8
        /*0020*/ 	.dword	$str$1


//--------------------- .text._Z6kernelv          --------------------------
	.section	.text._Z6kernelv,"ax",@progbits
	.align	128
.text._Z6kernelv:
        .type           _Z6kernelv,@function
        .size           _Z6kernelv,(.L_x_9 - _Z6kernelv)
        .other          _Z6kernelv,@"STO_CUDA_ENTRY STV_DEFAULT"
_Z6kernelv:
[----:B------:R-:W0:Y:S01]  /*0000*/  LDC R1, c[0x0][0x37c] ;  /* 0x0000df00ff017b82 */ /* 0x000e220000000800 */
[----:B------:R-:W1:Y:S01]  /*0010*/  S2R R16, SR_TID.X ;  /* 0x0000000000107919 */ /* 0x000e620000002100 */
[----:B------:R-:W1:Y:S02]  /*0020*/  S2R R17, SR_TID.Y ;  /* 0x0000000000117919 */ /* 0x000e640000002200 */
[----:B-1----:R-:W-:-:S13]  /*0030*/  LOP3.LUT P0, RZ, R16, R17, RZ, 0xfc, !PT ;  /* 0x0000001110ff7212 */ /* 0x002fda000780fcff */
[----:B------:R-:W-:Y:S05]  /*0040*/  @P0 BRA `(.L_x_0) ;  /* 0x0000000000300947 */ /* 0x000fea0003800000 */
[----:B------:R-:W-:Y:S01]  /*0050*/  MOV R0, 0x0 ;  /* 0x0000000000007802 */ /* 0x000fe20000000f00 */
[----:B------:R-:W1:Y:S01]  /*0060*/  LDCU.64 UR4, c[0x4][0x20] ;  /* 0x01000400ff0477ac */ /* 0x000e620008000a00 */
[----:B------:R-:W-:Y:S02]  /*0070*/  CS2R R6, SRZ ;  /* 0x0000000000067805 */ /* 0x000fe4000001ff00 */
[----:B------:R2:W3:Y:S01]  /*0080*/  LDC.64 R2, c[0x4][R0] ;  /* 0x0100000000027b82 */ /* 0x0004e20000000a00 */
[----:B-1----:R-:W-:Y:S02]  /*0090*/  IMAD.U32 R4, RZ, RZ, UR4 ;  /* 0x00000004ff047e24 */ /* 0x002fe4000f8e00ff */
[----:B--2---:R-:W-:-:S07]  /*00a0*/  IMAD.U32 R5, RZ, RZ, UR5 ;  /* 0x00000005ff057e24 */ /* 0x004fce000f8e00ff */
[----:B------:R-:W-:-:S07]  /*00b0*/  LEPC R20, `(.L_x_1) ;  /* 0x000000001014794e */ /* 0x000fce0000000000 */
[----:B0--3--:R-:W-:Y:S05]  /*00c0*/  CALL.ABS.NOINC R2 ;  /* 0x0000000002007343 */ /* 0x009fea0003c00000 */
.L_x_1:
[----:B------:R-:W0:Y:S01]  /*00d0*/  S2UR UR5, SR_CgaCtaId ;  /* 0x00000000000579c3 */ /* 0x000e220000008800 */
[----:B------:R-:W-:Y:S02]  /*00e0*/  UMOV UR4, 0x400 ;  /* 0x0000040000047882 */ /* 0x000fe40000000000 */
[----:B0-----:R-:W-:-:S09]  /*00f0*/  ULEA UR4, UR5, UR4, 0x18 ;  /* 0x0000000405047291 */ /* 0x001fd2000f8ec0ff */
[----:B------:R-:W-:Y:S03]  /*0100*/  STS [UR4], RZ ;  /* 0x000000ffff007988 */ /* 0x000fe60008000804 */
.L_x_0:
[----:B------:R-:W-:Y:S05]  /*0110*/  WARPSYNC.ALL ;  /* 0x0000000000007948 */ /* 0x000fea0003800000 */
[----:B------:R-:W-:Y:S01]  /*0120*/  BAR.SYNC.DEFER_BLOCKING 0x0 ;  /* 0x0000000000007b1d */ /* 0x000fe20000010000 */
[----:B------:R-:W-:-:S13]  /*0130*/  ISETP.NE.AND P0, PT, R16, RZ, PT ;  /* 0x000000ff1000720c */ /* 0x000fda0003f05270 */
[----:B------:R-:W-:Y:S05]  /*0140*/  @P0 EXIT ;  /* 0x000000000000094d */ /* 0x000fea0003800000 */
[----:B------:R-:W1:Y:S01]  /*0150*/  LDC.64 R2, c[0x4][0x8] ;  /* 0x01000200ff027b82 */ /* 0x000e620000000a00 */
[----:B------:R-:W1:Y:S01]  /*0160*/  LDCU.64 UR8, c[0x0][0x358] ;  /* 0x00006b00ff0877ac */ /* 0x000e620008000a00 */
[----:B------:R-:W-:-:S05]  /*0170*/  IMAD.MOV.U32 R4, RZ, RZ, 0x1 ;  /* 0x00000001ff047424 */ /* 0x000fca00078e00ff */
[----:B-1----:R-:W2:Y:S01]  /*0180*/  ATOMG.E.EXCH.STRONG.GPU PT, R5, desc[UR8][R2.64], R4 ;  /* 0x80000004020579a8 */ /* 0x002ea2000c1ef108 */
[----:B------:R-:W1:Y:S01]  /*0190*/  S2UR UR5, SR_CgaCtaId ;  /* 0x00000000000579c3 */ /* 0x000e620000008800 */
[----:B------:R-:W-:Y:S01]  /*01a0*/  UMOV UR4, 0x400 ;  /* 0x0000040000047882 */ /* 0x000fe20000000000 */
[----:B------:R-:W-:Y:S01]  /*01b0*/  SHF.L.U32 R0, R4, R17, RZ ;  /* 0x0000001104007219 */ /* 0x000fe200000006ff */
[----:B------:R-:W-:Y:S01]  /*01c0*/  BSSY B0, `(.L_x_2) ;  /* 0x000000d000007945 */ /* 0x000fe20003800000 */
[----:B-1----:R-:W-:-:S09]  /*01d0*/  ULEA UR4, UR5, UR4, 0x18 ;  /* 0x0000000405047291 */ /* 0x002fd2000f8ec0ff */
[----:B------:R1:W-:Y:S01]  /*01e0*/  ATOMS.OR RZ, [UR4], R0 ;  /* 0x00000000ffff798c */ /* 0x0003e2000b000004 */
[----:B--2---:R-:W-:-:S13]  /*01f0*/  ISETP.NE.AND P0, PT, R5, RZ, PT ;  /* 0x000000ff0500720c */ /* 0x004fda0003f05270 */
[----:B-1----:R-:W-:Y:S05]  /*0200*/  @!P0 BRA `(.L_x_3) ;  /* 0x0000000000208947 */ /* 0x002fea0003800000 */
[----:B------:R-:W-:-:S07]  /*0210*/  IMAD.MOV.U32 R7, RZ, RZ, 0x1 ;  /* 0x00000001ff077424 */ /* 0x000fce00078e00ff */
.L_x_4:
[----:B------:R-:W1:Y:S01]  /*0220*/  LDS R5, [UR4] ;  /* 0x00000004ff057984 */ /* 0x000e620008000800 */
[----:B------:R-:W-:Y:S05]  /*0230*/  YIELD ;  /* 0x0000000000007946 */ /* 0x000fea0003800000 */
[----:B-1----:R-:W-:-:S13]  /*0240*/  LOP3.LUT P0, RZ, R5, R0, RZ, 0xc0, !PT ;  /* 0x0000000005ff7212 */ /* 0x002fda000780c0ff */
[----:B------:R-:W-:Y:S05]  /*0250*/  @!P0 EXIT ;  /* 0x000000000000894d */ /* 0x000fea0003800000 */
[----:B------:R-:W2:Y:S02]  /*0260*/  ATOMG.E.EXCH.STRONG.GPU PT, R4, desc[UR8][R2.64], R7 ;  /* 0x80000007020479a8 */ /* 0x000ea4000c1ef108 */
[----:B--2---:R-:W-:-:S13]  /*0270*/  ISETP.NE.AND P0, PT, R4, RZ, PT ;  /* 0x000000ff0400720c */ /* 0x004fda0003f05270 */
[----:B------:R-:W-:Y:S05]  /*0280*/  @P0 BRA `(.L_x_4) ;  /* 0xfffffffc00e40947 */ /* 0x000fea000383ffff */
.L_x_3:
[----:B------:R-:W-:Y:S05]  /*0290*/  BSYNC B0 ;  /* 0x0000000000007941 */ /* 0x000fea0003800000 */
.L_x_2:
[----:B------:R-:W1:Y:S01]  /*02a0*/  S2UR UR6, SR_CgaCtaId ;  /* 0x00000000000679c3 */ /* 0x000e620000008800 */
[----:B------:R-:W-:-:S07]  /*02b0*/  UMOV UR5, 0x400 ;  /* 0x0000040000057882 */ /* 0x000fce0000000000 */
[----:B------:R-:W2:Y:S01]  /*02c0*/  LDC.64 R2, c[0x4][0x10] ;  /* 0x01000400ff027b82 */ /* 0x000ea20000000a00 */
[----:B-1----:R-:W-:-:S09]  /*02d0*/  ULEA UR5, UR6, UR5, 0x18 ;  /* 0x0000000506057291 */ /* 0x002fd2000f8ec0ff */
[----:B------:R-:W1:Y:S04]  /*02e0*/  LDS R0, [UR5] ;  /* 0x00000005ff007984 */ /* 0x000e680008000800 */
[----:B--2---:R-:W2:Y:S01]  /*02f0*/  LDG.E.STRONG.SYS R7, desc[UR8][R2.64] ;  /* 0x0000000802077981 */ /* 0x004ea2000c1f5900 */
[----:B------:R-:W3:Y:S01]  /*0300*/  LDC.64 R4, c[0x4][0x8] ;  /* 0x01000200ff047b82 */ /* 0x000ee20000000a00 */
[----:B-1----:R-:W2:Y:S02]  /*0310*/  POPC R6, R0 ;  /* 0x0000000000067309 */ /* 0x002ea40000000000 */
[----:B------:R-:W-:Y:S01]  /*0320*/  ATOMS.XOR RZ, [UR5], R0 ;  /* 0x00000000ffff798c */ /* 0x000fe2000b800005 */
[----:B--2---:R-:W-:-:S05]  /*0330*/  IMAD.IADD R7, R6, 0x1, R7 ;  /* 0x0000000106077824 */ /* 0x004fca00078e0207 */
[----:B------:R-:W-:Y:S04]  /*0340*/  STG.E.STRONG.SYS desc[UR8][R2.64], R7 ;  /* 0x0000000702007986 */ /* 0x000fe8000c115908 */
[----:B---3--:R-:W-:Y:S01]  /*0350*/  STG.E.STRONG.SYS desc[UR8][R4.64], RZ ;  /* 0x000000ff04007986 */ /* 0x008fe2000c115908 */
[----:B------:R-:W-:Y:S05]  /*0360*/  EXIT ;  /* 0x000000000000794d */ /* 0x000fea0003800000 */
.L_x_5:
[----:B------:R-:W-:-:S00]  /*0370*/  BRA `(.L_x_5) ;  /* 0xfffffffc00fc7947 */ /* 0x000fc0000383ffff */
[----:B------:R-:W-:-:S00]  /*0380*/  NOP ;  /* 0x0000000000007918 */ /* 0x000fc00000000000 */
[----:B------:R-:W-:-:S00]  /*0390*/  NOP ;  /* 0x0000000000007918 */ /* 0x000fc00000000000 */
[----:B------:R-:W-:-:S00]  /*03a0*/  NOP ;  /* 0x0000000000007918 */ /* 0x000fc00000000000 */
[----:B------:R-:W-:-:S00]  /*03b0*/  NOP ;  /* 0x0000000000007918 */ /* 0x000fc00000000000 */
[----:B------:R-:W-:-:S00]  /*03c0*/  NOP ;  /* 0x0000000000007918 */ /* 0x000fc00000000000 */
[----:B------:R-:W-:-:S00]  /*03d0*/  NOP ;  /* 0x0000000000007918 */ /* 0x000fc00000000000 */
[----:B------:R-:W-:-:S00]  /*03e0*/  NOP ;  /* 0x0000000000007918 */ /* 0x000fc00000000000 */
[----:B------:R-:W-:-:S00]  /*03f0*/  NOP ;  /* 0x0000000000007918 */ /* 0x000fc00000000000 */
.L_x_9:


//--------------------- .text._Z12printResultsv   --------------------------
	.section	.text._Z12printResultsv,"ax",@progbits
	.align	128
.text._Z12printResultsv:
        .type           _Z12printResultsv,@function
        .size           _Z12printResultsv,(.L_x_10 - _Z12printResultsv)
        .other          _Z12printResultsv,@"STO_CUDA_ENTRY STV_DEFAULT"
_Z12printResultsv:
[----:B------:R-:W0:Y:S08]  /*0000*/  LDC R1, c[0x0][0x37c] ;  /* 0x0000df00ff017b82 */ /* 0x000e300000000800 */
[----:B------:R-:W1:Y:S01]  /*0010*/  LDC.64 R2, c[0x4][0x10] ;  /* 0x01000400ff027b82 */ /* 0x000e620000000a00 */
[----:B------:R-:W1:Y:S01]  /*0020*/  LDCU.64 UR4, c[0x0][0x358] ;  /* 0x00006b00ff0477ac */ /* 0x000e620008000a00 */
[----:B0-----:R-:W-:Y:S01]  /*0030*/  VIADD R1, R1, 0xfffffff8 ;  /* 0xfffffff801017836 */ /* 0x001fe20000000000 */
[----:B------:R-:W0:Y:S01]  /*0040*/  LDCU.64 UR6, c[0x4][0x18] ;  /* 0x01000300ff0677ac */ /* 0x000e220008000a00 */
[----:B-1----:R-:W2:Y:S01]  /*0050*/  LDG.E.STRONG.SYS R2, desc[UR4][R2.64] ;  /* 0x0000000402027981 */ /* 0x002ea2000c1f5900 */
[----:B------:R-:W-:Y:S01]  /*0060*/  MOV R0, 0x0 ;  /* 0x0000000000007802 */ /* 0x000fe20000000f00 */
[----:B------:R-:W1:Y:S01]  /*0070*/  LDCU UR4, c[0x0][0x2f8] ;  /* 0x00005f00ff0477ac */ /* 0x000e620008000800 */
[----:B0-----:R-:W-:Y:S01]  /*0080*/  IMAD.U32 R4, RZ, RZ, UR6 ;  /* 0x00000006ff047e24 */ /* 0x001fe2000f8e00ff */
[----:B------:R-:W-:Y:S01]  /*0090*/  MOV R5, UR7 ;  /* 0x0000000700057c02 */ /* 0x000fe20008000f00 */
[----:B------:R0:W3:Y:S01]  /*00a0*/  LDC.64 R8, c[0x4][R0] ;  /* 0x0100000000087b82 */ /* 0x0000e20000000a00 */
[----:B------:R-:W4:Y:S01]  /*00b0*/  LDCU UR5, c[0x0][0x2fc] ;  /* 0x00005f80ff0577ac */ /* 0x000f220008000800 */
[----:B-1----:R-:W-:-:S05]  /*00c0*/  IADD3 R6, P0, PT, R1, UR4, RZ ;  /* 0x0000000401067c10 */ /* 0x002fca000ff1e0ff */
[----:B----4-:R-:W-:Y:S01]  /*00d0*/  IMAD.X R7, RZ, RZ, UR5, P0 ;  /* 0x00000005ff077e24 */ /* 0x010fe200080e06ff */
[----:B--23--:R0:W-:Y:S07]  /*00e0*/  STL [R1], R2 ;  /* 0x0000000201007387 */ /* 0x00c1ee0000100800 */
[----:B------:R-:W-:-:S07]  /*00f0*/  LEPC R20, `(.L_x_6) ;  /* 0x000000001014794e */ /* 0x000fce0000000000 */
[----:B0-----:R-:W-:Y:S05]  /*0100*/  CALL.ABS.NOINC R8 ;  /* 0x0000000008007343 */ /* 0x001fea0003c00000 */
.L_x_6:
[----:B------:R-:W-:Y:S05]  /*0110*/  EXIT ;  /* 0x000000000000794d */ /* 0x000fea0003800000 */
.L_x_7:
        /* <DEDUP_REMOVED lines=14> */
.L_x_10:


//--------------------- .text._Z4initv            --------------------------
	.section	.text._Z4initv,"ax",@progbits
	.align	128
.text._Z4initv:
        .type           _Z4initv,@function
        .size           _Z4initv,(.L_x_11 - _Z4initv)
        .other          _Z4initv,@"STO_CUDA_ENTRY STV_DEFAULT"
_Z4initv:
[----:B------:R-:W-:Y:S08]  /*0000*/  LDC R1, c[0x0][0x37c] ;  /* 0x0000df00ff017b82 */ /* 0x000ff00000000800 */
[----:B------:R-:W0:Y:S01]  /*0010*/  LDC.64 R2, c[0x4][0x8] ;  /* 0x01000200ff027b82 */ /* 0x000e220000000a00 */
[----:B------:R-:W0:Y:S07]  /*0020*/  LDCU.64 UR4, c[0x0][0x358] ;  /* 0x00006b00ff0477ac */ /* 0x000e2e0008000a00 */
[----:B------:R-:W1:Y:S01]  /*0030*/  LDC.64 R4, c[0x4][0x10] ;  /* 0x01000400ff047b82 */ /* 0x000e620000000a00 */
[----:B0-----:R-:W-:Y:S04]  /*0040*/  STG.E.STRONG.SYS desc[UR4][R2.64], RZ ;  /* 0x000000ff02007986 */ /* 0x001fe8000c115904 */
[----:B-1----:R-:W-:Y:S01]  /*0050*/  STG.E.STRONG.SYS desc[UR4][R4.64], RZ ;  /* 0x000000ff04007986 */ /* 0x002fe2000c115904 */
[----:B------:R-:W-:Y:S05]  /*0060*/  EXIT ;  /* 0x000000000000794d */ /* 0x000fea0003800000 */
.L_x_8:
        /* <DEDUP_REMOVED lines=9> */
.L_x_11:


//--------------------- .nv.global.init           --------------------------
	.section	.nv.global.init,"aw",@progbits
.nv.global.init:
	.type		$str,@object
	.size		$str,($str$1 - $str)
$str:
        /*0000*/ 	.byte	0x25, 0x69, 0x0a, 0x00
	.type		$str$1,@object
	.size		$str$1,(.L_3 - $str$1)
$str$1:
        /*0004*/ 	.byte	0x77, 0x61, 0x72, 0x70, 0x20, 0x31, 0x20, 0x6c, 0x61, 0x67, 0x0a, 0x00
.L_3:


//--------------------- .nv.shared._Z6kernelv     --------------------------
	.section	.nv.shared._Z6kernelv,"aw",@nobits
	.sectionflags	@""
	.align	4
.nv.shared._Z6kernelv:
	.zero		1028


//--------------------- .nv.shared.reserved.0     --------------------------
	.section	.nv.shared.reserved.0,"aw",@nobits
	.weak		__nv_reservedSMEM_offset_0_alias
	.size		__nv_reservedSMEM_offset_0_alias, 0, 64
	.other		__nv_reservedSMEM_offset_0_alias,@"STO_CUDA_RESERVED_SHARED STV_DEFAULT"
__nv_reservedSMEM_offset_0_alias:
	.zero		0
	.zero		64


//--------------------- .nv.global                --------------------------
	.section	.nv.global,"aw",@nobits
	.align	4
.nv.global:
	.type		globalMutex,@object
	.size		globalMutex,(globalCounter - globalMutex)
globalMutex:
	.zero		4
	.type		globalCounter,@object
	.size		globalCounter,(.L_1 - globalCounter)
globalCounter:
	.zero		4
.L_1:


//--------------------- .nv.constant0._Z6kernelv  --------------------------
	.section	.nv.constant0._Z6kernelv,"a",@progbits
	.sectionflags	@""
	.align	4
.nv.constant0._Z6kernelv:
	.zero		896


//--------------------- .nv.constant0._Z12printResultsv --------------------------
	.section	.nv.constant0._Z12printResultsv,"a",@progbits
	.sectionflags	@""
	.align	4
.nv.constant0._Z12printResultsv:
	.zero		896


//--------------------- .nv.constant0._Z4initv    --------------------------
	.section	.nv.constant0._Z4initv,"a",@progbits
	.sectionflags	@""
	.align	4
.nv.constant0._Z4initv:
	.zero		896


//--------------------- SYMBOLS --------------------------

	.type		.nv.reservedSmem.offset0,@object
	.size		.nv.reservedSmem.offset0,0x4
	.type		.nv.reservedSmem.cap,@object
	.size		.nv.reservedSmem.cap,0x4
	.type		vprintf,@function
